//
// Generated by NVIDIA NVVM Compiler
//
// Compiler Build ID: CL-36424714
// Cuda compilation tools, release 13.0, V13.0.88
// Based on NVVM 20.0.0
//

.version 9.0
.target sm_100
.address_size 64

	// .globl	step

.visible .entry step(
	.param .u64 .ptr .align 1 step_param_0,
	.param .u64 .ptr .align 1 step_param_1
)
{
	.reg .b32 	%r<6>;
	.reg .b32 	%f<7>;
	.reg .b64 	%rd<11>;

	ld.param.u64 	%rd1, [step_param_0];
	ld.param.u64 	%rd2, [step_param_1];
	cvta.to.global.u64 	%rd3, %rd1;
	cvta.to.global.u64 	%rd4, %rd2;
	mov.u32 	%r1, %ctaid.x;
	mov.u32 	%r2, %tid.x;
	mov.u32 	%r3, %ntid.x;
	mad.lo.s32 	%r4, %r1, %r3, %r2;
	mul.wide.u32 	%rd5, %r4, 4;
	add.s64 	%rd6, %rd4, %rd5;
	ld.global.f32 	%f1, [%rd6];
	add.s64 	%rd7, %rd3, %rd5;
	ld.global.f32 	%f2, [%rd7];
	add.f32 	%f3, %f1, %f2;
	st.global.f32 	[%rd7], %f3;
	add.s32 	%r5, %r4, 1;
	mul.wide.u32 	%rd8, %r5, 4;
	add.s64 	%rd9, %rd4, %rd8;
	ld.global.f32 	%f4, [%rd9];
	add.s64 	%rd10, %rd3, %rd8;
	ld.global.f32 	%f5, [%rd10];
	add.f32 	%f6, %f4, %f5;
	st.global.f32 	[%rd10], %f6;
	ret;

}


// ===== COMPILED SASS (sm_100) =====

	.target	sm_100

	.elftype	@"ET_EXEC"


//--------------------- .note.nv.tkinfo           --------------------------
	.section	.note.nv.tkinfo,"",@"SHT_NOTE"
	.sectionflags	@"SHF_NOTE_NV_TKINFO"
	.tkinfo
        /*0018*/ 	.word	0x00000002
        /*0030*/ 	.string	""
        /*0030*/ 	.string	"ptxas"
        /*0030*/ 	.string	"Cuda compilation tools, release 13.0, V13.0.88"
        /*0030*/ 	.string	"Build cuda_13.0.r13.0/compiler.36424714_0"
        /*0030*/ 	.string	"-arch sm_100 -m 64 "



//--------------------- .note.nv.cuinfo           --------------------------
	.section	.note.nv.cuinfo,"",@"SHT_NOTE"
	.sectionflags	@"SHF_NOTE_NV_CUINFO"
        /*0018*/ 	.short	0x0002
        /*001a*/ 	.short	0x0064
        /*001c*/ 	.short	0x0082
	.zero		2


//--------------------- .nv.info                  --------------------------
	.section	.nv.info,"",@"SHT_CUDA_INFO"
	.align	4


	//----- nvinfo : EIATTR_REGCOUNT
	.align		4
        /*0000*/ 	.byte	0x04, 0x2f
        /*0002*/ 	.short	(.L_1 - .L_0)
	.align		4
.L_0:
        /*0004*/ 	.word	index@(step)
        /*0008*/ 	.word	0x00000010


	//----- nvinfo : EIATTR_FRAME_SIZE
	.align		4
.L_1:
        /*000c*/ 	.byte	0x04, 0x11
        /*000e*/ 	.short	(.L_3 - .L_2)
	.align		4
.L_2:
        /*0010*/ 	.word	index@(step)
        /*0014*/ 	.word	0x00000000


	//----- nvinfo : EIATTR_MIN_STACK_SIZE
	.align		4
.L_3:
        /*0018*/ 	.byte	0x04, 0x12
        /*001a*/ 	.short	(.L_5 - .L_4)
	.align		4
.L_4:
        /*001c*/ 	.word	index@(step)
        /*0020*/ 	.word	0x00000000
.L_5:


//--------------------- .nv.compat                --------------------------
	.section	.nv.compat,"",@"SHT_CUDA_COMPAT_INFO"
	.align	4
        /*0000*/ 	.byte	0x02, 0x09, 0x00, 0x00, 0x02, 0x02, 0x01, 0x00, 0x02, 0x05, 0x05, 0x00, 0x03, 0x07, 0x01, 0x01
        /*0010*/ 	.byte	0x02, 0x03, 0x00, 0x00, 0x02, 0x06, 0x01, 0x00, 0x04, 0x0b, 0x08, 0x00, 0x09, 0x00, 0x00, 0x00
        /*0020*/ 	.byte	0x00, 0x00, 0x00, 0x00


//--------------------- .nv.info.step             --------------------------
	.section	.nv.info.step,"",@"SHT_CUDA_INFO"
	.sectionflags	@""
	.align	4


	//----- nvinfo : EIATTR_CUDA_API_VERSION
	.align		4
        /*0000*/ 	.byte	0x04, 0x37
        /*0002*/ 	.short	(.L_7 - .L_6)
.L_6:
        /*0004*/ 	.word	0x00000082


	//----- nvinfo : EIATTR_KPARAM_INFO
	.align		4
.L_7:
        /*0008*/ 	.byte	0x04, 0x17
        /*000a*/ 	.short	(.L_9 - .L_8)
.L_8:
        /*000c*/ 	.word	0x00000000
        /*0010*/ 	.short	0x0001
        /*0012*/ 	.short	0x0008
        /*0014*/ 	.byte	0x00, 0xf5, 0x21, 0x00


	//----- nvinfo : EIATTR_KPARAM_INFO
	.align		4
.L_9:
        /*0018*/ 	.byte	0x04, 0x17
        /*001a*/ 	.short	(.L_11 - .L_10)
.L_10:
        /*001c*/ 	.word	0x00000000
        /*0020*/ 	.short	0x0000
        /*0022*/ 	.short	0x0000
        /*0024*/ 	.byte	0x00, 0xf5, 0x21, 0x00


	//----- nvinfo : EIATTR_SPARSE_MMA_MASK
	.align		4
.L_11:
        /*0028*/ 	.byte	0x03, 0x50
        /*002a*/ 	.short	0x0000


	//----- nvinfo : EIATTR_MAXREG_COUNT
	.align		4
        /*002c*/ 	.byte	0x03, 0x1b
        /*002e*/ 	.short	0x00ff


	//----- nvinfo : EIATTR_MERCURY_ISA_VERSION
	.align		4
        /*0030*/ 	.byte	0x03, 0x5f
        /*0032*/ 	.short	0x0101


	//----- nvinfo : EIATTR_VRC_CTA_INIT_COUNT
	.align		4
        /*0034*/ 	.byte	0x02, 0x4a
	.zero		1
	.zero		1


	//----- nvinfo : EIATTR_EXIT_INSTR_OFFSETS
	.align		4
        /*0038*/ 	.byte	0x04, 0x1c
        /*003a*/ 	.short	(.L_13 - .L_12)


	//   ....[0]....
.L_12:
        /*003c*/ 	.word	0x00000150


	//----- nvinfo : EIATTR_CBANK_PARAM_SIZE
	.align		4
.L_13:
        /*0040*/ 	.byte	0x03, 0x19
        /*0042*/ 	.short	0x0010


	//----- nvinfo : EIATTR_PARAM_CBANK
	.align		4
        /*0044*/ 	.byte	0x04, 0x0a
        /*0046*/ 	.short	(.L_15 - .L_14)
	.align		4
.L_14:
        /*0048*/ 	.word	index@(.nv.constant0.step)
        /*004c*/ 	.short	0x0380
        /*004e*/ 	.short	0x0010


	//----- nvinfo : EIATTR_SW_WAR
	.align		4
.L_15:
        /*0050*/ 	.byte	0x04, 0x36
        /*0052*/ 	.short	(.L_17 - .L_16)
.L_16:
        /*0054*/ 	.word	0x00000008
.L_17:


//--------------------- .nv.callgraph             --------------------------
	.section	.nv.callgraph,"",@"SHT_CUDA_CALLGRAPH"
	.align	4
	.sectionentsize	8
	.align		4
        /*0000*/ 	.word	0x00000000
	.align		4
        /*0004*/ 	.word	0xffffffff
	.align		4
        /*0008*/ 	.word	0x00000000
	.align		4
        /*000c*/ 	.word	0xfffffffe
	.align		4
        /*0010*/ 	.word	0x00000000
	.align		4
        /*0014*/ 	.word	0xfffffffd
	.align		4
        /*0018*/ 	.word	0x00000000
	.align		4
        /*001c*/ 	.word	0xfffffffc


//--------------------- .text.step                --------------------------
	.section	.text.step,"ax",@progbits
	.align	128
        .global         step
        .type           step,@function
        .size           step,(.L_x_1 - step)
        .other          step,@"STO_CUDA_ENTRY STV_DEFAULT"
step:
.text.step:
[----:B------:R-:W-:Y:S01]  /*0000*/  LDC R1, c[0x0][0x37c] ;  /* 0x0000df00ff017b82 */ /* 0x000fe20000000800 */
[----:B------:R-:W0:Y:S07]  /*0010*/  S2R R11, SR_TID.X ;  /* 0x00000000000b7919 */ /* 0x000e2e0000002100 */
[----:B------:R-:W0:Y:S01]  /*0020*/  S2UR UR6, SR_CTAID.X ;  /* 0x00000000000679c3 */ /* 0x000e220000002500 */
[----:B------:R-:W1:Y:S07]  /*0030*/  LDCU.64 UR4, c[0x0][0x358] ;  /* 0x00006b00ff0477ac */ /* 0x000e6e0008000a00 */
[----:B------:R-:W0:Y:S08]  /*0040*/  LDC R0, c[0x0][0x360] ;  /* 0x0000d800ff007b82 */ /* 0x000e300000000800 */
[----:B------:R-:W2:Y:S08]  /*0050*/  LDC.64 R6, c[0x0][0x388] ;  /* 0x0000e200ff067b82 */ /* 0x000eb00000000a00 */
[----:B------:R-:W3:Y:S01]  /*0060*/  LDC.64 R8, c[0x0][0x380] ;  /* 0x0000e000ff087b82 */ /* 0x000ee20000000a00 */
[----:B0-----:R-:W-:-:S04]  /*0070*/  IMAD R11, R0, UR6, R11 ;  /* 0x00000006000b7c24 */ /* 0x001fc8000f8e020b */
[----:B--2---:R-:W-:-:S06]  /*0080*/  IMAD.WIDE.U32 R2, R11, 0x4, R6 ;  /* 0x000000040b027825 */ /* 0x004fcc00078e0006 */
[----:B-1----:R-:W2:Y:S01]  /*0090*/  LDG.E R2, desc[UR4][R2.64] ;  /* 0x0000000402027981 */ /* 0x002ea2000c1e1900 */
[----:B---3--:R-:W-:-:S05]  /*00a0*/  IMAD.WIDE.U32 R4, R11, 0x4, R8 ;  /* 0x000000040b047825 */ /* 0x008fca00078e0008 */
[----:B------:R-:W2:Y:S01]  /*00b0*/  LDG.E R13, desc[UR4][R4.64] ;  /* 0x00000004040d7981 */ /* 0x000ea2000c1e1900 */
[----:B------:R-:W-:-:S05]  /*00c0*/  IADD3 R11, PT, PT, R11, 0x1, RZ ;  /* 0x000000010b0b7810 */ /* 0x000fca0007ffe0ff */
[----:B------:R-:W-:-:S04]  /*00d0*/  IMAD.WIDE.U32 R6, R11, 0x4, R6 ;  /* 0x000000040b067825 */ /* 0x000fc800078e0006 */
[----:B------:R-:W-:-:S04]  /*00e0*/  IMAD.WIDE.U32 R8, R11, 0x4, R8 ;  /* 0x000000040b087825 */ /* 0x000fc800078e0008 */
[----:B--2---:R-:W-:-:S05]  /*00f0*/  FADD R13, R2, R13 ;  /* 0x0000000d020d7221 */ /* 0x004fca0000000000 */
[----:B------:R-:W-:Y:S04]  /*0100*/  STG.E desc[UR4][R4.64], R13 ;  /* 0x0000000d04007986 */ /* 0x000fe8000c101904 */
[----:B------:R-:W2:Y:S04]  /*0110*/  LDG.E R6, desc[UR4][R6.64] ;  /* 0x0000000406067981 */ /* 0x000ea8000c1e1900 */
[----:B------:R-:W2:Y:S02]  /*0120*/  LDG.E R11, desc[UR4][R8.64] ;  /* 0x00000004080b7981 */ /* 0x000ea4000c1e1900 */
[----:B--2---:R-:W-:-:S05]  /*0130*/  FADD R11, R6, R11 ;  /* 0x0000000b060b7221 */ /* 0x004fca0000000000 */
[----:B------:R-:W-:Y:S01]  /*0140*/  STG.E desc[UR4][R8.64], R11 ;  /* 0x0000000b08007986 */ /* 0x000fe2000c101904 */
[----:B------:R-:W-:Y:S05]  /*0150*/  EXIT ;  /* 0x000000000000794d */ /* 0x000fea0003800000 */
.L_x_0:
[----:B------:R-:W-:-:S00]  /*0160*/  BRA `(.L_x_0) ;  /* 0xfffffffc00fc7947 */ /* 0x000fc0000383ffff */
[----:B------:R-:W-:-:S00]  /*0170*/  NOP ;  /* 0x0000000000007918 */ /* 0x000fc00000000000 */
        /* <DEDUP_REMOVED lines=8> */
.L_x_1:


//--------------------- .nv.shared.reserved.0     --------------------------
	.section	.nv.shared.reserved.0,"aw",@nobits
	.weak		__nv_reservedSMEM_offset_0_alias
	.size		__nv_reservedSMEM_offset_0_alias, 0, 64
	.other		__nv_reservedSMEM_offset_0_alias,@"STO_CUDA_RESERVED_SHARED STV_DEFAULT"
__nv_reservedSMEM_offset_0_alias:
	.zero		0
	.zero		64


//--------------------- .nv.constant0.step        --------------------------
	.section	.nv.constant0.step,"a",@progbits
	.sectionflags	@""
	.align	4
.nv.constant0.step:
	.zero		912


//--------------------- SYMBOLS --------------------------

	.type		.nv.reservedSmem.offset0,@object
	.size		.nv.reservedSmem.offset0,0x4
